//
// Generated by NVIDIA NVVM Compiler
//
// Compiler Build ID: CL-36424714
// Cuda compilation tools, release 13.0, V13.0.88
// Based on NVVM 20.0.0
//

.version 9.0
.target sm_100
.address_size 64

	// .globl	_Z3addPfS_S_

.visible .entry _Z3addPfS_S_(
	.param .u64 .ptr .align 1 _Z3addPfS_S__param_0,
	.param .u64 .ptr .align 1 _Z3addPfS_S__param_1,
	.param .u64 .ptr .align 1 _Z3addPfS_S__param_2
)
{
	.reg .b32 	%r<5>;
	.reg .b32 	%f<4>;
	.reg .b64 	%rd<11>;

	ld.param.u64 	%rd1, [_Z3addPfS_S__param_0];
	ld.param.u64 	%rd2, [_Z3addPfS_S__param_1];
	ld.param.u64 	%rd3, [_Z3addPfS_S__param_2];
	cvta.to.global.u64 	%rd4, %rd3;
	cvta.to.global.u64 	%rd5, %rd2;
	cvta.to.global.u64 	%rd6, %rd1;
	mov.u32 	%r1, %tid.x;
	mov.u32 	%r2, %ctaid.x;
	mov.u32 	%r3, %ntid.x;
	mad.lo.s32 	%r4, %r2, %r3, %r1;
	mul.wide.s32 	%rd7, %r4, 4;
	add.s64 	%rd8, %rd6, %rd7;
	ld.global.f32 	%f1, [%rd8];
	add.s64 	%rd9, %rd5, %rd7;
	ld.global.f32 	%f2, [%rd9];
	add.f32 	%f3, %f1, %f2;
	add.s64 	%rd10, %rd4, %rd7;
	st.global.f32 	[%rd10], %f3;
	ret;

}


// ===== COMPILED SASS (sm_100) =====

	.target	sm_100

	.elftype	@"ET_EXEC"


//--------------------- .note.nv.tkinfo           --------------------------
	.section	.note.nv.tkinfo,"",@"SHT_NOTE"
	.sectionflags	@"SHF_NOTE_NV_TKINFO"
	.tkinfo
        /*0018*/ 	.word	0x00000002
        /*0030*/ 	.string	""
        /*0030*/ 	.string	"ptxas"
        /*0030*/ 	.string	"Cuda compilation tools, release 13.0, V13.0.88"
        /*0030*/ 	.string	"Build cuda_13.0.r13.0/compiler.36424714_0"
        /*0030*/ 	.string	"-arch sm_100 -m 64 "



//--------------------- .note.nv.cuinfo           --------------------------
	.section	.note.nv.cuinfo,"",@"SHT_NOTE"
	.sectionflags	@"SHF_NOTE_NV_CUINFO"
        /*0018*/ 	.short	0x0002
        /*001a*/ 	.short	0x0064
        /*001c*/ 	.short	0x0082
	.zero		2


//--------------------- .nv.info                  --------------------------
	.section	.nv.info,"",@"SHT_CUDA_INFO"
	.align	4


	//----- nvinfo : EIATTR_REGCOUNT
	.align		4
        /*0000*/ 	.byte	0x04, 0x2f
        /*0002*/ 	.short	(.L_1 - .L_0)
	.align		4
.L_0:
        /*0004*/ 	.word	index@(_Z3addPfS_S_)
        /*0008*/ 	.word	0x0000000c


	//----- nvinfo : EIATTR_FRAME_SIZE
	.align		4
.L_1:
        /*000c*/ 	.byte	0x04, 0x11
        /*000e*/ 	.short	(.L_3 - .L_2)
	.align		4
.L_2:
        /*0010*/ 	.word	index@(_Z3addPfS_S_)
        /*0014*/ 	.word	0x00000000


	//----- nvinfo : EIATTR_MIN_STACK_SIZE
	.align		4
.L_3:
        /*0018*/ 	.byte	0x04, 0x12
        /*001a*/ 	.short	(.L_5 - .L_4)
	.align		4
.L_4:
        /*001c*/ 	.word	index@(_Z3addPfS_S_)
        /*0020*/ 	.word	0x00000000
.L_5:


//--------------------- .nv.compat                --------------------------
	.section	.nv.compat,"",@"SHT_CUDA_COMPAT_INFO"
	.align	4
        /*0000*/ 	.byte	0x02, 0x09, 0x00, 0x00, 0x02, 0x02, 0x01, 0x00, 0x02, 0x05, 0x05, 0x00, 0x03, 0x07, 0x01, 0x01
        /*0010*/ 	.byte	0x02, 0x03, 0x00, 0x00, 0x02, 0x06, 0x01, 0x00, 0x04, 0x0b, 0x08, 0x00, 0x09, 0x00, 0x00, 0x00
        /*0020*/ 	.byte	0x00, 0x00, 0x00, 0x00


//--------------------- .nv.info._Z3addPfS_S_     --------------------------
	.section	.nv.info._Z3addPfS_S_,"",@"SHT_CUDA_INFO"
	.sectionflags	@""
	.align	4


	//----- nvinfo : EIATTR_CUDA_API_VERSION
	.align		4
        /*0000*/ 	.byte	0x04, 0x37
        /*0002*/ 	.short	(.L_7 - .L_6)
.L_6:
        /*0004*/ 	.word	0x00000082


	//----- nvinfo : EIATTR_KPARAM_INFO
	.align		4
.L_7:
        /*0008*/ 	.byte	0x04, 0x17
        /*000a*/ 	.short	(.L_9 - .L_8)
.L_8:
        /*000c*/ 	.word	0x00000000
        /*0010*/ 	.short	0x0002
        /*0012*/ 	.short	0x0010
        /*0014*/ 	.byte	0x00, 0xf5, 0x21, 0x00


	//----- nvinfo : EIATTR_KPARAM_INFO
	.align		4
.L_9:
        /*0018*/ 	.byte	0x04, 0x17
        /*001a*/ 	.short	(.L_11 - .L_10)
.L_10:
        /*001c*/ 	.word	0x00000000
        /*0020*/ 	.short	0x0001
        /*0022*/ 	.short	0x0008
        /*0024*/ 	.byte	0x00, 0xf5, 0x21, 0x00


	//----- nvinfo : EIATTR_KPARAM_INFO
	.align		4
.L_11:
        /*0028*/ 	.byte	0x04, 0x17
        /*002a*/ 	.short	(.L_13 - .L_12)
.L_12:
        /*002c*/ 	.word	0x00000000
        /*0030*/ 	.short	0x0000
        /*0032*/ 	.short	0x0000
        /*0034*/ 	.byte	0x00, 0xf5, 0x21, 0x00


	//----- nvinfo : EIATTR_SPARSE_MMA_MASK
	.align		4
.L_13:
        /*0038*/ 	.byte	0x03, 0x50
        /*003a*/ 	.short	0x0000


	//----- nvinfo : EIATTR_MAXREG_COUNT
	.align		4
        /*003c*/ 	.byte	0x03, 0x1b
        /*003e*/ 	.short	0x00ff


	//----- nvinfo : EIATTR_MERCURY_ISA_VERSION
	.align		4
        /*0040*/ 	.byte	0x03, 0x5f
        /*0042*/ 	.short	0x0101


	//----- nvinfo : EIATTR_VRC_CTA_INIT_COUNT
	.align		4
        /*0044*/ 	.byte	0x02, 0x4a
	.zero		1
	.zero		1


	//----- nvinfo : EIATTR_EXIT_INSTR_OFFSETS
	.align		4
        /*0048*/ 	.byte	0x04, 0x1c
        /*004a*/ 	.short	(.L_15 - .L_14)


	//   ....[0]....
.L_14:
        /*004c*/ 	.word	0x00000100


	//----- nvinfo : EIATTR_CBANK_PARAM_SIZE
	.align		4
.L_15:
        /*0050*/ 	.byte	0x03, 0x19
        /*0052*/ 	.short	0x0018


	//----- nvinfo : EIATTR_PARAM_CBANK
	.align		4
        /*0054*/ 	.byte	0x04, 0x0a
        /*0056*/ 	.short	(.L_17 - .L_16)
	.align		4
.L_16:
        /*0058*/ 	.word	index@(.nv.constant0._Z3addPfS_S_)
        /*005c*/ 	.short	0x0380
        /*005e*/ 	.short	0x0018


	//----- nvinfo : EIATTR_SW_WAR
	.align		4
.L_17:
        /*0060*/ 	.byte	0x04, 0x36
        /*0062*/ 	.short	(.L_19 - .L_18)
.L_18:
        /*0064*/ 	.word	0x00000008
.L_19:


//--------------------- .nv.callgraph             --------------------------
	.section	.nv.callgraph,"",@"SHT_CUDA_CALLGRAPH"
	.align	4
	.sectionentsize	8
	.align		4
        /*0000*/ 	.word	0x00000000
	.align		4
        /*0004*/ 	.word	0xffffffff
	.align		4
        /*0008*/ 	.word	0x00000000
	.align		4
        /*000c*/ 	.word	0xfffffffe
	.align		4
        /*0010*/ 	.word	0x00000000
	.align		4
        /*0014*/ 	.word	0xfffffffd
	.align		4
        /*0018*/ 	.word	0x00000000
	.align		4
        /*001c*/ 	.word	0xfffffffc


//--------------------- .text._Z3addPfS_S_        --------------------------
	.section	.text._Z3addPfS_S_,"ax",@progbits
	.align	128
        .global         _Z3addPfS_S_
        .type           _Z3addPfS_S_,@function
        .size           _Z3addPfS_S_,(.L_x_1 - _Z3addPfS_S_)
        .other          _Z3addPfS_S_,@"STO_CUDA_ENTRY STV_DEFAULT"
_Z3addPfS_S_:
.text._Z3addPfS_S_:
[----:B------:R-:W-:Y:S01]  /*0000*/  LDC R1, c[0x0][0x37c] ;  /* 0x0000df00ff017b82 */ /* 0x000fe20000000800 */
[----:B------:R-:W0:Y:S07]  /*0010*/  S2R R9, SR_TID.X ;  /* 0x0000000000097919 */ /* 0x000e2e0000002100 */
[----:B------:R-:W0:Y:S01]  /*0020*/  S2UR UR6, SR_CTAID.X ;  /* 0x00000000000679c3 */ /* 0x000e220000002500 */
[----:B------:R-:W1:Y:S07]  /*0030*/  LDCU.64 UR4, c[0x0][0x358] ;  /* 0x00006b00ff0477ac */ /* 0x000e6e0008000a00 */
[----:B------:R-:W0:Y:S08]  /*0040*/  LDC R0, c[0x0][0x360] ;  /* 0x0000d800ff007b82 */ /* 0x000e300000000800 */
[----:B------:R-:W2:Y:S08]  /*0050*/  LDC.64 R2, c[0x0][0x380] ;  /* 0x0000e000ff027b82 */ /* 0x000eb00000000a00 */
[----:B------:R-:W3:Y:S01]  /*0060*/  LDC.64 R4, c[0x0][0x388] ;  /* 0x0000e200ff047b82 */ /* 0x000ee20000000a00 */
[----:B0-----:R-:W-:-:S07]  /*0070*/  IMAD R9, R0, UR6, R9 ;  /* 0x0000000600097c24 */ /* 0x001fce000f8e0209 */
[----:B------:R-:W0:Y:S01]  /*0080*/  LDC.64 R6, c[0x0][0x390] ;  /* 0x0000e400ff067b82 */ /* 0x000e220000000a00 */
[----:B--2---:R-:W-:-:S06]  /*0090*/  IMAD.WIDE R2, R9, 0x4, R2 ;  /* 0x0000000409027825 */ /* 0x004fcc00078e0202 */
[----:B-1----:R-:W2:Y:S01]  /*00a0*/  LDG.E R2, desc[UR4][R2.64] ;  /* 0x0000000402027981 */ /* 0x002ea2000c1e1900 */
[----:B---3--:R-:W-:-:S06]  /*00b0*/  IMAD.WIDE R4, R9, 0x4, R4 ;  /* 0x0000000409047825 */ /* 0x008fcc00078e0204 */
[----:B------:R-:W2:Y:S01]  /*00c0*/  LDG.E R5, desc[UR4][R4.64] ;  /* 0x0000000404057981 */ /* 0x000ea2000c1e1900 */
[----:B0-----:R-:W-:-:S04]  /*00d0*/  IMAD.WIDE R6, R9, 0x4, R6 ;  /* 0x0000000409067825 */ /* 0x001fc800078e0206 */
[----:B--2---:R-:W-:-:S05]  /*00e0*/  FADD R9, R2, R5 ;  /* 0x0000000502097221 */ /* 0x004fca0000000000 */
[----:B------:R-:W-:Y:S01]  /*00f0*/  STG.E desc[UR4][R6.64], R9 ;  /* 0x0000000906007986 */ /* 0x000fe2000c101904 */
[----:B------:R-:W-:Y:S05]  /*0100*/  EXIT ;  /* 0x000000000000794d */ /* 0x000fea0003800000 */
.L_x_0:
[----:B------:R-:W-:-:S00]  /*0110*/  BRA `(.L_x_0) ;  /* 0xfffffffc00fc7947 */ /* 0x000fc0000383ffff */
[----:B------:R-:W-:-:S00]  /*0120*/  NOP ;  /* 0x0000000000007918 */ /* 0x000fc00000000000 */
        /* <DEDUP_REMOVED lines=13> */
.L_x_1:


//--------------------- .nv.shared.reserved.0     --------------------------
	.section	.nv.shared.reserved.0,"aw",@nobits
	.weak		__nv_reservedSMEM_offset_0_alias
	.size		__nv_reservedSMEM_offset_0_alias, 0, 64
	.other		__nv_reservedSMEM_offset_0_alias,@"STO_CUDA_RESERVED_SHARED STV_DEFAULT"
__nv_reservedSMEM_offset_0_alias:
	.zero		0
	.zero		64


//--------------------- .nv.constant0._Z3addPfS_S_ --------------------------
	.section	.nv.constant0._Z3addPfS_S_,"a",@progbits
	.sectionflags	@""
	.align	4
.nv.constant0._Z3addPfS_S_:
	.zero		920


//--------------------- SYMBOLS --------------------------

	.type		.nv.reservedSmem.offset0,@object
	.size		.nv.reservedSmem.offset0,0x4
